//
// Generated by NVIDIA NVVM Compiler
//
// Compiler Build ID: CL-36424714
// Cuda compilation tools, release 13.0, V13.0.88
// Based on NVVM 20.0.0
//

.version 9.0
.target sm_100
.address_size 64

	// .globl	_Z13calcRowColSumPiS_ii

.visible .entry _Z13calcRowColSumPiS_ii(
	.param .u64 .ptr .align 1 _Z13calcRowColSumPiS_ii_param_0,
	.param .u64 .ptr .align 1 _Z13calcRowColSumPiS_ii_param_1,
	.param .u32 _Z13calcRowColSumPiS_ii_param_2,
	.param .u32 _Z13calcRowColSumPiS_ii_param_3
)
{
	.reg .pred 	%p<20>;
	.reg .b32 	%r<235>;
	.reg .b64 	%rd<52>;

	ld.param.u64 	%rd4, [_Z13calcRowColSumPiS_ii_param_0];
	ld.param.u64 	%rd3, [_Z13calcRowColSumPiS_ii_param_1];
	ld.param.u32 	%r73, [_Z13calcRowColSumPiS_ii_param_2];
	ld.param.u32 	%r74, [_Z13calcRowColSumPiS_ii_param_3];
	cvta.to.global.u64 	%rd1, %rd4;
	mov.u32 	%r75, %ctaid.x;
	mov.u32 	%r76, %ntid.x;
	mul.lo.s32 	%r1, %r75, %r76;
	mov.u32 	%r2, %tid.x;
	add.s32 	%r3, %r1, %r2;
	mul.lo.s32 	%r77, %r74, %r73;
	setp.ge.s32 	%p1, %r3, %r77;
	@%p1 bra 	$L__BB0_28;
	rem.s32 	%r4, %r3, %r74;
	setp.lt.s32 	%p2, %r74, 1;
	mov.b32 	%r234, 0;
	@%p2 bra 	$L__BB0_14;
	sub.s32 	%r5, %r3, %r4;
	add.s32 	%r81, %r74, -1;
	and.b32  	%r6, %r74, 15;
	setp.lt.u32 	%p3, %r81, 15;
	mov.b32 	%r204, 0;
	mov.u32 	%r234, %r204;
	@%p3 bra 	$L__BB0_5;
	and.b32  	%r204, %r74, 2147483632;
	neg.s32 	%r217, %r204;
	add.s64 	%rd2, %rd1, 32;
	mov.b32 	%r234, 0;
	mov.u32 	%r216, %r5;
$L__BB0_4:
	.pragma "nounroll";
	mul.wide.s32 	%rd5, %r216, 4;
	add.s64 	%rd6, %rd2, %rd5;
	ld.global.u32 	%r83, [%rd6+-32];
	add.s32 	%r84, %r83, %r234;
	ld.global.u32 	%r85, [%rd6+-28];
	add.s32 	%r86, %r85, %r84;
	ld.global.u32 	%r87, [%rd6+-24];
	add.s32 	%r88, %r87, %r86;
	ld.global.u32 	%r89, [%rd6+-20];
	add.s32 	%r90, %r89, %r88;
	ld.global.u32 	%r91, [%rd6+-16];
	add.s32 	%r92, %r91, %r90;
	ld.global.u32 	%r93, [%rd6+-12];
	add.s32 	%r94, %r93, %r92;
	ld.global.u32 	%r95, [%rd6+-8];
	add.s32 	%r96, %r95, %r94;
	ld.global.u32 	%r97, [%rd6+-4];
	add.s32 	%r98, %r97, %r96;
	ld.global.u32 	%r99, [%rd6];
	add.s32 	%r100, %r99, %r98;
	ld.global.u32 	%r101, [%rd6+4];
	add.s32 	%r102, %r101, %r100;
	ld.global.u32 	%r103, [%rd6+8];
	add.s32 	%r104, %r103, %r102;
	ld.global.u32 	%r105, [%rd6+12];
	add.s32 	%r106, %r105, %r104;
	ld.global.u32 	%r107, [%rd6+16];
	add.s32 	%r108, %r107, %r106;
	ld.global.u32 	%r109, [%rd6+20];
	add.s32 	%r110, %r109, %r108;
	ld.global.u32 	%r111, [%rd6+24];
	add.s32 	%r112, %r111, %r110;
	ld.global.u32 	%r113, [%rd6+28];
	add.s32 	%r234, %r113, %r112;
	add.s32 	%r217, %r217, 16;
	add.s32 	%r216, %r216, 16;
	setp.eq.s32 	%p4, %r217, 0;
	@%p4 bra 	$L__BB0_5;
	bra.uni 	$L__BB0_4;
$L__BB0_5:
	setp.eq.s32 	%p5, %r6, 0;
	@%p5 bra 	$L__BB0_14;
	and.b32  	%r12, %r74, 7;
	setp.lt.u32 	%p6, %r6, 8;
	@%p6 bra 	$L__BB0_8;
	add.s32 	%r115, %r5, %r204;
	mul.wide.s32 	%rd7, %r115, 4;
	add.s64 	%rd8, %rd1, %rd7;
	ld.global.u32 	%r116, [%rd8];
	add.s32 	%r117, %r116, %r234;
	ld.global.u32 	%r118, [%rd8+4];
	add.s32 	%r119, %r118, %r117;
	ld.global.u32 	%r120, [%rd8+8];
	add.s32 	%r121, %r120, %r119;
	ld.global.u32 	%r122, [%rd8+12];
	add.s32 	%r123, %r122, %r121;
	ld.global.u32 	%r124, [%rd8+16];
	add.s32 	%r125, %r124, %r123;
	ld.global.u32 	%r126, [%rd8+20];
	add.s32 	%r127, %r126, %r125;
	ld.global.u32 	%r128, [%rd8+24];
	add.s32 	%r129, %r128, %r127;
	ld.global.u32 	%r130, [%rd8+28];
	add.s32 	%r234, %r130, %r129;
	add.s32 	%r204, %r204, 8;
$L__BB0_8:
	setp.eq.s32 	%p7, %r12, 0;
	@%p7 bra 	$L__BB0_14;
	and.b32  	%r18, %r74, 3;
	setp.lt.u32 	%p8, %r12, 4;
	@%p8 bra 	$L__BB0_11;
	add.s32 	%r132, %r5, %r204;
	mul.wide.s32 	%rd9, %r132, 4;
	add.s64 	%rd10, %rd1, %rd9;
	ld.global.u32 	%r133, [%rd10];
	add.s32 	%r134, %r133, %r234;
	ld.global.u32 	%r135, [%rd10+4];
	add.s32 	%r136, %r135, %r134;
	ld.global.u32 	%r137, [%rd10+8];
	add.s32 	%r138, %r137, %r136;
	ld.global.u32 	%r139, [%rd10+12];
	add.s32 	%r234, %r139, %r138;
	add.s32 	%r204, %r204, 4;
$L__BB0_11:
	setp.eq.s32 	%p9, %r18, 0;
	@%p9 bra 	$L__BB0_14;
	add.s32 	%r140, %r2, %r204;
	add.s32 	%r141, %r140, %r1;
	sub.s32 	%r213, %r141, %r4;
	neg.s32 	%r212, %r18;
$L__BB0_13:
	.pragma "nounroll";
	mul.wide.s32 	%rd11, %r213, 4;
	add.s64 	%rd12, %rd1, %rd11;
	ld.global.u32 	%r142, [%rd12];
	add.s32 	%r234, %r142, %r234;
	add.s32 	%r213, %r213, 1;
	add.s32 	%r212, %r212, 1;
	setp.ne.s32 	%p10, %r212, 0;
	@%p10 bra 	$L__BB0_13;
$L__BB0_14:
	setp.lt.s32 	%p11, %r73, 1;
	@%p11 bra 	$L__BB0_27;
	and.b32  	%r33, %r73, 15;
	setp.lt.u32 	%p12, %r73, 16;
	mov.b32 	%r223, 0;
	@%p12 bra 	$L__BB0_18;
	and.b32  	%r223, %r73, 2147483632;
	neg.s32 	%r220, %r223;
	shl.b32 	%r36, %r74, 4;
	mul.wide.s32 	%rd15, %r74, 4;
	mov.u32 	%r219, %r4;
$L__BB0_17:
	.pragma "nounroll";
	mul.wide.s32 	%rd13, %r219, 4;
	add.s64 	%rd14, %rd1, %rd13;
	ld.global.u32 	%r145, [%rd14];
	add.s32 	%r146, %r145, %r234;
	add.s64 	%rd16, %rd14, %rd15;
	ld.global.u32 	%r147, [%rd16];
	add.s32 	%r148, %r147, %r146;
	add.s64 	%rd17, %rd16, %rd15;
	ld.global.u32 	%r149, [%rd17];
	add.s32 	%r150, %r149, %r148;
	add.s64 	%rd18, %rd17, %rd15;
	ld.global.u32 	%r151, [%rd18];
	add.s32 	%r152, %r151, %r150;
	add.s64 	%rd19, %rd18, %rd15;
	ld.global.u32 	%r153, [%rd19];
	add.s32 	%r154, %r153, %r152;
	add.s64 	%rd20, %rd19, %rd15;
	ld.global.u32 	%r155, [%rd20];
	add.s32 	%r156, %r155, %r154;
	add.s64 	%rd21, %rd20, %rd15;
	ld.global.u32 	%r157, [%rd21];
	add.s32 	%r158, %r157, %r156;
	add.s64 	%rd22, %rd21, %rd15;
	ld.global.u32 	%r159, [%rd22];
	add.s32 	%r160, %r159, %r158;
	add.s64 	%rd23, %rd22, %rd15;
	ld.global.u32 	%r161, [%rd23];
	add.s32 	%r162, %r161, %r160;
	add.s64 	%rd24, %rd23, %rd15;
	ld.global.u32 	%r163, [%rd24];
	add.s32 	%r164, %r163, %r162;
	add.s64 	%rd25, %rd24, %rd15;
	ld.global.u32 	%r165, [%rd25];
	add.s32 	%r166, %r165, %r164;
	add.s64 	%rd26, %rd25, %rd15;
	ld.global.u32 	%r167, [%rd26];
	add.s32 	%r168, %r167, %r166;
	add.s64 	%rd27, %rd26, %rd15;
	ld.global.u32 	%r169, [%rd27];
	add.s32 	%r170, %r169, %r168;
	add.s64 	%rd28, %rd27, %rd15;
	ld.global.u32 	%r171, [%rd28];
	add.s32 	%r172, %r171, %r170;
	add.s64 	%rd29, %rd28, %rd15;
	ld.global.u32 	%r173, [%rd29];
	add.s32 	%r174, %r173, %r172;
	add.s64 	%rd30, %rd29, %rd15;
	ld.global.u32 	%r175, [%rd30];
	add.s32 	%r234, %r175, %r174;
	add.s32 	%r220, %r220, 16;
	add.s32 	%r219, %r219, %r36;
	setp.ne.s32 	%p13, %r220, 0;
	@%p13 bra 	$L__BB0_17;
$L__BB0_18:
	setp.eq.s32 	%p14, %r33, 0;
	@%p14 bra 	$L__BB0_27;
	and.b32  	%r52, %r73, 7;
	setp.lt.u32 	%p15, %r33, 8;
	@%p15 bra 	$L__BB0_21;
	mad.lo.s32 	%r177, %r223, %r74, %r4;
	mul.wide.s32 	%rd31, %r177, 4;
	add.s64 	%rd32, %rd1, %rd31;
	ld.global.u32 	%r178, [%rd32];
	add.s32 	%r179, %r178, %r234;
	mul.wide.s32 	%rd33, %r74, 4;
	add.s64 	%rd34, %rd32, %rd33;
	ld.global.u32 	%r180, [%rd34];
	add.s32 	%r181, %r180, %r179;
	add.s64 	%rd35, %rd34, %rd33;
	ld.global.u32 	%r182, [%rd35];
	add.s32 	%r183, %r182, %r181;
	add.s64 	%rd36, %rd35, %rd33;
	ld.global.u32 	%r184, [%rd36];
	add.s32 	%r185, %r184, %r183;
	add.s64 	%rd37, %rd36, %rd33;
	ld.global.u32 	%r186, [%rd37];
	add.s32 	%r187, %r186, %r185;
	add.s64 	%rd38, %rd37, %rd33;
	ld.global.u32 	%r188, [%rd38];
	add.s32 	%r189, %r188, %r187;
	add.s64 	%rd39, %rd38, %rd33;
	ld.global.u32 	%r190, [%rd39];
	add.s32 	%r191, %r190, %r189;
	add.s64 	%rd40, %rd39, %rd33;
	ld.global.u32 	%r192, [%rd40];
	add.s32 	%r234, %r192, %r191;
	add.s32 	%r223, %r223, 8;
$L__BB0_21:
	setp.eq.s32 	%p16, %r52, 0;
	@%p16 bra 	$L__BB0_27;
	and.b32  	%r58, %r73, 3;
	setp.lt.u32 	%p17, %r52, 4;
	@%p17 bra 	$L__BB0_24;
	mad.lo.s32 	%r194, %r223, %r74, %r4;
	mul.wide.s32 	%rd41, %r194, 4;
	add.s64 	%rd42, %rd1, %rd41;
	ld.global.u32 	%r195, [%rd42];
	add.s32 	%r196, %r195, %r234;
	mul.wide.s32 	%rd43, %r74, 4;
	add.s64 	%rd44, %rd42, %rd43;
	ld.global.u32 	%r197, [%rd44];
	add.s32 	%r198, %r197, %r196;
	add.s64 	%rd45, %rd44, %rd43;
	ld.global.u32 	%r199, [%rd45];
	add.s32 	%r200, %r199, %r198;
	add.s64 	%rd46, %rd45, %rd43;
	ld.global.u32 	%r201, [%rd46];
	add.s32 	%r234, %r201, %r200;
	add.s32 	%r223, %r223, 4;
$L__BB0_24:
	setp.eq.s32 	%p18, %r58, 0;
	@%p18 bra 	$L__BB0_27;
	mad.lo.s32 	%r232, %r223, %r74, %r4;
	neg.s32 	%r231, %r58;
$L__BB0_26:
	.pragma "nounroll";
	mul.wide.s32 	%rd47, %r232, 4;
	add.s64 	%rd48, %rd1, %rd47;
	ld.global.u32 	%r202, [%rd48];
	add.s32 	%r234, %r202, %r234;
	add.s32 	%r232, %r232, %r74;
	add.s32 	%r231, %r231, 1;
	setp.ne.s32 	%p19, %r231, 0;
	@%p19 bra 	$L__BB0_26;
$L__BB0_27:
	cvta.to.global.u64 	%rd49, %rd3;
	mul.wide.s32 	%rd50, %r3, 4;
	add.s64 	%rd51, %rd49, %rd50;
	st.global.u32 	[%rd51], %r234;
$L__BB0_28:
	ret;

}


// ===== COMPILED SASS (sm_100) =====

	.target	sm_100

	.elftype	@"ET_EXEC"


//--------------------- .note.nv.tkinfo           --------------------------
	.section	.note.nv.tkinfo,"",@"SHT_NOTE"
	.sectionflags	@"SHF_NOTE_NV_TKINFO"
	.tkinfo
        /*0018*/ 	.word	0x00000002
        /*0030*/ 	.string	""
        /*0030*/ 	.string	"ptxas"
        /*0030*/ 	.string	"Cuda compilation tools, release 13.0, V13.0.88"
        /*0030*/ 	.string	"Build cuda_13.0.r13.0/compiler.36424714_0"
        /*0030*/ 	.string	"-arch sm_100 -m 64 "



//--------------------- .note.nv.cuinfo           --------------------------
	.section	.note.nv.cuinfo,"",@"SHT_NOTE"
	.sectionflags	@"SHF_NOTE_NV_CUINFO"
        /*0018*/ 	.short	0x0002
        /*001a*/ 	.short	0x0064
        /*001c*/ 	.short	0x0082
	.zero		2


//--------------------- .nv.info                  --------------------------
	.section	.nv.info,"",@"SHT_CUDA_INFO"
	.align	4


	//----- nvinfo : EIATTR_REGCOUNT
	.align		4
        /*0000*/ 	.byte	0x04, 0x2f
        /*0002*/ 	.short	(.L_1 - .L_0)
	.align		4
.L_0:
        /*0004*/ 	.word	index@(_Z13calcRowColSumPiS_ii)
        /*0008*/ 	.word	0x00000020


	//----- nvinfo : EIATTR_FRAME_SIZE
	.align		4
.L_1:
        /*000c*/ 	.byte	0x04, 0x11
        /*000e*/ 	.short	(.L_3 - .L_2)
	.align		4
.L_2:
        /*0010*/ 	.word	index@(_Z13calcRowColSumPiS_ii)
        /*0014*/ 	.word	0x00000000


	//----- nvinfo : EIATTR_MIN_STACK_SIZE
	.align		4
.L_3:
        /*0018*/ 	.byte	0x04, 0x12
        /*001a*/ 	.short	(.L_5 - .L_4)
	.align		4
.L_4:
        /*001c*/ 	.word	index@(_Z13calcRowColSumPiS_ii)
        /*0020*/ 	.word	0x00000000
.L_5:


//--------------------- .nv.compat                --------------------------
	.section	.nv.compat,"",@"SHT_CUDA_COMPAT_INFO"
	.align	4
        /*0000*/ 	.byte	0x02, 0x09, 0x00, 0x00, 0x02, 0x02, 0x01, 0x00, 0x02, 0x05, 0x05, 0x00, 0x03, 0x07, 0x01, 0x01
        /*0010*/ 	.byte	0x02, 0x03, 0x00, 0x00, 0x02, 0x06, 0x01, 0x00, 0x04, 0x0b, 0x08, 0x00, 0x09, 0x00, 0x00, 0x00
        /*0020*/ 	.byte	0x00, 0x00, 0x00, 0x00


//--------------------- .nv.info._Z13calcRowColSumPiS_ii --------------------------
	.section	.nv.info._Z13calcRowColSumPiS_ii,"",@"SHT_CUDA_INFO"
	.sectionflags	@""
	.align	4


	//----- nvinfo : EIATTR_CUDA_API_VERSION
	.align		4
        /*0000*/ 	.byte	0x04, 0x37
        /*0002*/ 	.short	(.L_7 - .L_6)
.L_6:
        /*0004*/ 	.word	0x00000082


	//----- nvinfo : EIATTR_KPARAM_INFO
	.align		4
.L_7:
        /*0008*/ 	.byte	0x04, 0x17
        /*000a*/ 	.short	(.L_9 - .L_8)
.L_8:
        /*000c*/ 	.word	0x00000000
        /*0010*/ 	.short	0x0003
        /*0012*/ 	.short	0x0014
        /*0014*/ 	.byte	0x00, 0xf0, 0x11, 0x00


	//----- nvinfo : EIATTR_KPARAM_INFO
	.align		4
.L_9:
        /*0018*/ 	.byte	0x04, 0x17
        /*001a*/ 	.short	(.L_11 - .L_10)
.L_10:
        /*001c*/ 	.word	0x00000000
        /*0020*/ 	.short	0x0002
        /*0022*/ 	.short	0x0010
        /*0024*/ 	.byte	0x00, 0xf0, 0x11, 0x00


	//----- nvinfo : EIATTR_KPARAM_INFO
	.align		4
.L_11:
        /*0028*/ 	.byte	0x04, 0x17
        /*002a*/ 	.short	(.L_13 - .L_12)
.L_12:
        /*002c*/ 	.word	0x00000000
        /*0030*/ 	.short	0x0001
        /*0032*/ 	.short	0x0008
        /*0034*/ 	.byte	0x00, 0xf5, 0x21, 0x00


	//----- nvinfo : EIATTR_KPARAM_INFO
	.align		4
.L_13:
        /*0038*/ 	.byte	0x04, 0x17
        /*003a*/ 	.short	(.L_15 - .L_14)
.L_14:
        /*003c*/ 	.word	0x00000000
        /*0040*/ 	.short	0x0000
        /*0042*/ 	.short	0x0000
        /*0044*/ 	.byte	0x00, 0xf5, 0x21, 0x00


	//----- nvinfo : EIATTR_SPARSE_MMA_MASK
	.align		4
.L_15:
        /*0048*/ 	.byte	0x03, 0x50
        /*004a*/ 	.short	0x0000


	//----- nvinfo : EIATTR_MAXREG_COUNT
	.align		4
        /*004c*/ 	.byte	0x03, 0x1b
        /*004e*/ 	.short	0x00ff


	//----- nvinfo : EIATTR_MERCURY_ISA_VERSION
	.align		4
        /*0050*/ 	.byte	0x03, 0x5f
        /*0052*/ 	.short	0x0101


	//----- nvinfo : EIATTR_VRC_CTA_INIT_COUNT
	.align		4
        /*0054*/ 	.byte	0x02, 0x4a
	.zero		1
	.zero		1


	//----- nvinfo : EIATTR_EXIT_INSTR_OFFSETS
	.align		4
        /*0058*/ 	.byte	0x04, 0x1c
        /*005a*/ 	.short	(.L_17 - .L_16)


	//   ....[0]....
.L_16:
        /*005c*/ 	.word	0x00000090


	//   ....[1]....
        /*0060*/ 	.word	0x00000fa0


	//----- nvinfo : EIATTR_CBANK_PARAM_SIZE
	.align		4
.L_17:
        /*0064*/ 	.byte	0x03, 0x19
        /*0066*/ 	.short	0x0018


	//----- nvinfo : EIATTR_PARAM_CBANK
	.align		4
        /*0068*/ 	.byte	0x04, 0x0a
        /*006a*/ 	.short	(.L_19 - .L_18)
	.align		4
.L_18:
        /*006c*/ 	.word	index@(.nv.constant0._Z13calcRowColSumPiS_ii)
        /*0070*/ 	.short	0x0380
        /*0072*/ 	.short	0x0018


	//----- nvinfo : EIATTR_SW_WAR
	.align		4
.L_19:
        /*0074*/ 	.byte	0x04, 0x36
        /*0076*/ 	.short	(.L_21 - .L_20)
.L_20:
        /*0078*/ 	.word	0x00000008
.L_21:


//--------------------- .nv.callgraph             --------------------------
	.section	.nv.callgraph,"",@"SHT_CUDA_CALLGRAPH"
	.align	4
	.sectionentsize	8
	.align		4
        /*0000*/ 	.word	0x00000000
	.align		4
        /*0004*/ 	.word	0xffffffff
	.align		4
        /*0008*/ 	.word	0x00000000
	.align		4
        /*000c*/ 	.word	0xfffffffe
	.align		4
        /*0010*/ 	.word	0x00000000
	.align		4
        /*0014*/ 	.word	0xfffffffd
	.align		4
        /*0018*/ 	.word	0x00000000
	.align		4
        /*001c*/ 	.word	0xfffffffc


//--------------------- .text._Z13calcRowColSumPiS_ii --------------------------
	.section	.text._Z13calcRowColSumPiS_ii,"ax",@progbits
	.align	128
        .global         _Z13calcRowColSumPiS_ii
        .type           _Z13calcRowColSumPiS_ii,@function
        .size           _Z13calcRowColSumPiS_ii,(.L_x_13 - _Z13calcRowColSumPiS_ii)
        .other          _Z13calcRowColSumPiS_ii,@"STO_CUDA_ENTRY STV_DEFAULT"
_Z13calcRowColSumPiS_ii:
.text._Z13calcRowColSumPiS_ii:
[----:B------:R-:W-:Y:S01]  /*0000*/  LDC R1, c[0x0][0x37c] ;  /* 0x0000df00ff017b82 */ /* 0x000fe20000000800 */
[----:B------:R-:W0:Y:S07]  /*0010*/  S2R R4, SR_TID.X ;  /* 0x0000000000047919 */ /* 0x000e2e0000002100 */
[----:B------:R-:W1:Y:S01]  /*0020*/  S2UR UR4, SR_CTAID.X ;  /* 0x00000000000479c3 */ /* 0x000e620000002500 */
[----:B------:R-:W1:Y:S07]  /*0030*/  LDCU UR5, c[0x0][0x360] ;  /* 0x00006c00ff0577ac */ /* 0x000e6e0008000800 */
[----:B------:R-:W2:Y:S01]  /*0040*/  LDC.64 R2, c[0x0][0x390] ;  /* 0x0000e400ff027b82 */ /* 0x000ea20000000a00 */
[----:B-1----:R-:W-:-:S06]  /*0050*/  UIMAD UR4, UR4, UR5, URZ ;  /* 0x00000005040472a4 */ /* 0x002fcc000f8e02ff */
[----:B0-----:R-:W-:Y:S02]  /*0060*/  VIADD R0, R4, UR4 ;  /* 0x0000000404007c36 */ /* 0x001fe40008000000 */
[----:B--2---:R-:W-:-:S05]  /*0070*/  IMAD R5, R3, R2, RZ ;  /* 0x0000000203057224 */ /* 0x004fca00078e02ff */
[----:B------:R-:W-:-:S13]  /*0080*/  ISETP.GE.AND P0, PT, R0, R5, PT ;  /* 0x000000050000720c */ /* 0x000fda0003f06270 */
[----:B------:R-:W-:Y:S05]  /*0090*/  @P0 EXIT ;  /* 0x000000000000094d */ /* 0x000fea0003800000 */
[----:B------:R-:W-:Y:S01]  /*00a0*/  IABS R8, R3 ;  /* 0x0000000300087213 */ /* 0x000fe20000000000 */
[----:B------:R-:W0:Y:S01]  /*00b0*/  LDCU.64 UR8, c[0x0][0x358] ;  /* 0x00006b00ff0877ac */ /* 0x000e220008000a00 */
[----:B------:R-:W-:Y:S01]  /*00c0*/  IABS R25, R0 ;  /* 0x0000000000197213 */ /* 0x000fe20000000000 */
[----:B------:R-:W-:Y:S01]  /*00d0*/  IMAD.MOV.U32 R26, RZ, RZ, RZ ;  /* 0x000000ffff1a7224 */ /* 0x000fe200078e00ff */
[----:B------:R-:W1:Y:S01]  /*00e0*/  I2F.RP R2, R8 ;  /* 0x0000000800027306 */ /* 0x000e620000209400 */
[----:B------:R-:W-:-:S07]  /*00f0*/  ISETP.GE.AND P1, PT, R0, RZ, PT ;  /* 0x000000ff0000720c */ /* 0x000fce0003f26270 */
[----:B-1----:R-:W1:Y:S02]  /*0100*/  MUFU.RCP R2, R2 ;  /* 0x0000000200027308 */ /* 0x002e640000001000 */
[----:B-1----:R-:W-:-:S06]  /*0110*/  IADD3 R6, PT, PT, R2, 0xffffffe, RZ ;  /* 0x0ffffffe02067810 */ /* 0x002fcc0007ffe0ff */
[----:B------:R1:W2:Y:S02]  /*0120*/  F2I.FTZ.U32.TRUNC.NTZ R7, R6 ;  /* 0x0000000600077305 */ /* 0x0002a4000021f000 */
[----:B-1----:R-:W-:Y:S02]  /*0130*/  HFMA2 R6, -RZ, RZ, 0, 0 ;  /* 0x00000000ff067431 */ /* 0x002fe400000001ff */
[----:B--2---:R-:W-:-:S04]  /*0140*/  IMAD.MOV R5, RZ, RZ, -R7 ;  /* 0x000000ffff057224 */ /* 0x004fc800078e0a07 */
[----:B------:R-:W-:-:S04]  /*0150*/  IMAD R5, R5, R8, RZ ;  /* 0x0000000805057224 */ /* 0x000fc800078e02ff */
[----:B------:R-:W-:-:S06]  /*0160*/  IMAD.HI.U32 R7, R7, R5, R6 ;  /* 0x0000000507077227 */ /* 0x000fcc00078e0006 */
[----:B------:R-:W-:-:S04]  /*0170*/  IMAD.HI.U32 R7, R7, R25, RZ ;  /* 0x0000001907077227 */ /* 0x000fc800078e00ff */
[----:B------:R-:W-:-:S04]  /*0180*/  IMAD.MOV R7, RZ, RZ, -R7 ;  /* 0x000000ffff077224 */ /* 0x000fc800078e0a07 */
[----:B------:R-:W-:-:S05]  /*0190*/  IMAD R25, R8, R7, R25 ;  /* 0x0000000708197224 */ /* 0x000fca00078e0219 */
[----:B------:R-:W-:-:S13]  /*01a0*/  ISETP.GT.U32.AND P0, PT, R8, R25, PT ;  /* 0x000000190800720c */ /* 0x000fda0003f04070 */
[----:B------:R-:W-:Y:S02]  /*01b0*/  @!P0 IADD3 R25, PT, PT, R25, -R8, RZ ;  /* 0x8000000819198210 */ /* 0x000fe40007ffe0ff */
[----:B------:R-:W-:Y:S02]  /*01c0*/  ISETP.NE.AND P0, PT, R3, RZ, PT ;  /* 0x000000ff0300720c */ /* 0x000fe40003f05270 */
[----:B------:R-:W-:-:S13]  /*01d0*/  ISETP.GT.U32.AND P2, PT, R8, R25, PT ;  /* 0x000000190800720c */ /* 0x000fda0003f44070 */
[----:B------:R-:W-:Y:S01]  /*01e0*/  @!P2 IMAD.IADD R25, R25, 0x1, -R8 ;  /* 0x000000011919a824 */ /* 0x000fe200078e0a08 */
[----:B------:R-:W-:-:S04]  /*01f0*/  ISETP.GE.AND P2, PT, R3, 0x1, PT ;  /* 0x000000010300780c */ /* 0x000fc80003f46270 */
[----:B------:R-:W-:Y:S02]  /*0200*/  @!P1 IADD3 R25, PT, PT, -R25, RZ, RZ ;  /* 0x000000ff19199210 */ /* 0x000fe40007ffe1ff */
[----:B------:R-:W-:-:S07]  /*0210*/  @!P0 LOP3.LUT R25, RZ, R3, RZ, 0x33, !PT ;  /* 0x00000003ff198212 */ /* 0x000fce00078e33ff */
[----:B0-----:R-:W-:Y:S05]  /*0220*/  @!P2 BRA `(.L_x_0) ;  /* 0x00000004007ca947 */ /* 0x001fea0003800000 */
[C---:B------:R-:W-:Y:S01]  /*0230*/  IADD3 R2, PT, PT, R3.reuse, -0x1, RZ ;  /* 0xffffffff03027810 */ /* 0x040fe20007ffe0ff */
[----:B------:R-:W-:Y:S01]  /*0240*/  IMAD.IADD R6, R0, 0x1, -R25 ;  /* 0x0000000100067824 */ /* 0x000fe200078e0a19 */
[----:B------:R-:W-:Y:S01]  /*0250*/  LOP3.LUT R23, R3, 0xf, RZ, 0xc0, !PT ;  /* 0x0000000f03177812 */ /* 0x000fe200078ec0ff */
[----:B------:R-:W-:Y:S01]  /*0260*/  IMAD.MOV.U32 R26, RZ, RZ, RZ ;  /* 0x000000ffff1a7224 */ /* 0x000fe200078e00ff */
[----:B------:R-:W-:Y:S02]  /*0270*/  ISETP.GE.U32.AND P0, PT, R2, 0xf, PT ;  /* 0x0000000f0200780c */ /* 0x000fe40003f06070 */
[----:B------:R-:W-:Y:S02]  /*0280*/  ISETP.NE.AND P1, PT, R23, RZ, PT ;  /* 0x000000ff1700720c */ /* 0x000fe40003f25270 */
[----:B------:R-:W-:-:S09]  /*0290*/  MOV R5, RZ ;  /* 0x000000ff00057202 */ /* 0x000fd20000000f00 */
[----:B------:R-:W-:Y:S05]  /*02a0*/  @!P0 BRA `(.L_x_1) ;  /* 0x0000000000988947 */ /* 0x000fea0003800000 */
[----:B------:R-:W0:Y:S01]  /*02b0*/  LDCU.64 UR6, c[0x0][0x380] ;  /* 0x00007000ff0677ac */ /* 0x000e220008000a00 */
[----:B------:R-:W-:Y:S01]  /*02c0*/  LOP3.LUT R5, R3, 0x7ffffff0, RZ, 0xc0, !PT ;  /* 0x7ffffff003057812 */ /* 0x000fe200078ec0ff */
[----:B------:R-:W-:Y:S01]  /*02d0*/  IMAD.MOV.U32 R8, RZ, RZ, R6 ;  /* 0x000000ffff087224 */ /* 0x000fe200078e0006 */
[----:B------:R-:W-:Y:S02]  /*02e0*/  MOV R26, RZ ;  /* 0x000000ff001a7202 */ /* 0x000fe40000000f00 */
[----:B------:R-:W-:Y:S01]  /*02f0*/  IADD3 R7, PT, PT, -R5, RZ, RZ ;  /* 0x000000ff05077210 */ /* 0x000fe20007ffe1ff */
[----:B0-----:R-:W-:-:S04]  /*0300*/  UIADD3 UR5, UP0, UPT, UR6, 0x20, URZ ;  /* 0x0000002006057890 */ /* 0x001fc8000ff1e0ff */
[----:B------:R-:W-:-:S12]  /*0310*/  UIADD3.X UR6, UPT, UPT, URZ, UR7, URZ, UP0, !UPT ;  /* 0x00000007ff067290 */ /* 0x000fd800087fe4ff */
.L_x_2:
[----:B------:R-:W-:Y:S01]  /*0320*/  MOV R3, UR6 ;  /* 0x0000000600037c02 */ /* 0x000fe20008000f00 */
[----:B------:R-:W-:-:S04]  /*0330*/  IMAD.U32 R2, RZ, RZ, UR5 ;  /* 0x00000005ff027e24 */ /* 0x000fc8000f8e00ff */
[----:B------:R-:W-:-:S05]  /*0340*/  IMAD.WIDE R2, R8, 0x4, R2 ;  /* 0x0000000408027825 */ /* 0x000fca00078e0202 */
[----:B------:R-:W2:Y:S04]  /*0350*/  LDG.E R19, desc[UR8][R2.64+-0x20] ;  /* 0xffffe00802137981 */ /* 0x000ea8000c1e1900 */
[----:B------:R-:W2:Y:S04]  /*0360*/  LDG.E R20, desc[UR8][R2.64+-0x1c] ;  /* 0xffffe40802147981 */ /* 0x000ea8000c1e1900 */
[----:B------:R-:W3:Y:S04]  /*0370*/  LDG.E R22, desc[UR8][R2.64+-0x18] ;  /* 0xffffe80802167981 */ /* 0x000ee8000c1e1900 */
[----:B------:R-:W3:Y:S04]  /*0380*/  LDG.E R21, desc[UR8][R2.64+-0x14] ;  /* 0xffffec0802157981 */ /* 0x000ee8000c1e1900 */
[----:B------:R-:W4:Y:S04]  /*0390*/  LDG.E R24, desc[UR8][R2.64+-0x10] ;  /* 0xfffff00802187981 */ /* 0x000f28000c1e1900 */
[----:B------:R-:W4:Y:S04]  /*03a0*/  LDG.E R27, desc[UR8][R2.64+-0xc] ;  /* 0xfffff408021b7981 */ /* 0x000f28000c1e1900 */
[----:B------:R-:W5:Y:S04]  /*03b0*/  LDG.E R17, desc[UR8][R2.64+-0x8] ;  /* 0xfffff80802117981 */ /* 0x000f68000c1e1900 */
        /* <DEDUP_REMOVED lines=8> */
[----:B------:R-:W5:Y:S01]  /*0440*/  LDG.E R18, desc[UR8][R2.64+0x1c] ;  /* 0x00001c0802127981 */ /* 0x000f62000c1e1900 */
[----:B------:R-:W-:Y:S01]  /*0450*/  VIADD R7, R7, 0x10 ;  /* 0x0000001007077836 */ /* 0x000fe20000000000 */
[----:B------:R-:W-:-:S04]  /*0460*/  IADD3 R8, PT, PT, R8, 0x10, RZ ;  /* 0x0000001008087810 */ /* 0x000fc80007ffe0ff */
[----:B------:R-:W-:Y:S02]  /*0470*/  ISETP.NE.AND P0, PT, R7, RZ, PT ;  /* 0x000000ff0700720c */ /* 0x000fe40003f05270 */
[----:B--2---:R-:W-:-:S04]  /*0480*/  IADD3 R19, PT, PT, R20, R19, R26 ;  /* 0x0000001314137210 */ /* 0x004fc80007ffe01a */
[----:B---3--:R-:W-:-:S04]  /*0490*/  IADD3 R19, PT, PT, R21, R22, R19 ;  /* 0x0000001615137210 */ /* 0x008fc80007ffe013 */
[----:B----4-:R-:W-:-:S04]  /*04a0*/  IADD3 R19, PT, PT, R27, R24, R19 ;  /* 0x000000181b137210 */ /* 0x010fc80007ffe013 */
[----:B-----5:R-:W-:-:S04]  /*04b0*/  IADD3 R16, PT, PT, R16, R17, R19 ;  /* 0x0000001110107210 */ /* 0x020fc80007ffe013 */
[----:B------:R-:W-:-:S04]  /*04c0*/  IADD3 R14, PT, PT, R14, R15, R16 ;  /* 0x0000000f0e0e7210 */ /* 0x000fc80007ffe010 */
[----:B------:R-:W-:-:S04]  /*04d0*/  IADD3 R12, PT, PT, R12, R13, R14 ;  /* 0x0000000d0c0c7210 */ /* 0x000fc80007ffe00e */
[----:B------:R-:W-:-:S04]  /*04e0*/  IADD3 R10, PT, PT, R10, R11, R12 ;  /* 0x0000000b0a0a7210 */ /* 0x000fc80007ffe00c */
[----:B------:R-:W-:Y:S01]  /*04f0*/  IADD3 R26, PT, PT, R18, R9, R10 ;  /* 0x00000009121a7210 */ /* 0x000fe20007ffe00a */
[----:B------:R-:W-:Y:S06]  /*0500*/  @P0 BRA `(.L_x_2) ;  /* 0xfffffffc00840947 */ /* 0x000fec000383ffff */
.L_x_1:
[----:B------:R-:W-:Y:S05]  /*0510*/  @!P1 BRA `(.L_x_0) ;  /* 0x0000000000c09947 */ /* 0x000fea0003800000 */
[----:B------:R-:W0:Y:S01]  /*0520*/  LDCU UR5, c[0x0][0x394] ;  /* 0x00007280ff0577ac */ /* 0x000e220008000800 */
[----:B------:R-:W-:Y:S01]  /*0530*/  ISETP.GE.U32.AND P0, PT, R23, 0x8, PT ;  /* 0x000000081700780c */ /* 0x000fe20003f06070 */
[----:B0-----:R-:W-:-:S04]  /*0540*/  ULOP3.LUT UR6, UR5, 0x7, URZ, 0xc0, !UPT ;  /* 0x0000000705067892 */ /* 0x001fc8000f8ec0ff */
[----:B------:R-:W-:-:S08]  /*0550*/  UISETP.NE.AND UP0, UPT, UR6, URZ, UPT ;  /* 0x000000ff0600728c */ /* 0x000fd0000bf05270 */
[----:B------:R-:W-:Y:S05]  /*0560*/  @!P0 BRA `(.L_x_3) ;  /* 0x0000000000408947 */ /* 0x000fea0003800000 */
[----:B------:R-:W0:Y:S01]  /*0570*/  LDC.64 R2, c[0x0][0x380] ;  /* 0x0000e000ff027b82 */ /* 0x000e220000000a00 */
[----:B------:R-:W-:-:S04]  /*0580*/  IMAD.IADD R7, R6, 0x1, R5 ;  /* 0x0000000106077824 */ /* 0x000fc800078e0205 */
[----:B0-----:R-:W-:-:S05]  /*0590*/  IMAD.WIDE R2, R7, 0x4, R2 ;  /* 0x0000000407027825 */ /* 0x001fca00078e0202 */
[----:B------:R-:W2:Y:S04]  /*05a0*/  LDG.E R7, desc[UR8][R2.64] ;  /* 0x0000000802077981 */ /* 0x000ea8000c1e1900 */
[----:B------:R-:W2:Y:S04]  /*05b0*/  LDG.E R8, desc[UR8][R2.64+0x4] ;  /* 0x0000040802087981 */ /* 0x000ea8000c1e1900 */
[----:B------:R-:W3:Y:S04]  /*05c0*/  LDG.E R10, desc[UR8][R2.64+0x8] ;  /* 0x00000808020a7981 */ /* 0x000ee8000c1e1900 */
[----:B------:R-:W3:Y:S04]  /*05d0*/  LDG.E R9, desc[UR8][R2.64+0xc] ;  /* 0x00000c0802097981 */ /* 0x000ee8000c1e1900 */
[----:B------:R-:W4:Y:S04]  /*05e0*/  LDG.E R12, desc[UR8][R2.64+0x10] ;  /* 0x00001008020c7981 */ /* 0x000f28000c1e1900 */
[----:B------:R-:W4:Y:S04]  /*05f0*/  LDG.E R11, desc[UR8][R2.64+0x14] ;  /* 0x00001408020b7981 */ /* 0x000f28000c1e1900 */
[----:B------:R-:W5:Y:S04]  /*0600*/  LDG.E R14, desc[UR8][R2.64+0x18] ;  /* 0x00001808020e7981 */ /* 0x000f68000c1e1900 */
[----:B------:R-:W5:Y:S01]  /*0610*/  LDG.E R13, desc[UR8][R2.64+0x1c] ;  /* 0x00001c08020d7981 */ /* 0x000f62000c1e1900 */
[----:B------:R-:W-:-:S02]  /*0620*/  IADD3 R5, PT, PT, R5, 0x8, RZ ;  /* 0x0000000805057810 */ /* 0x000fc40007ffe0ff */
[----:B--2---:R-:W-:-:S04]  /*0630*/  IADD3 R7, PT, PT, R8, R7, R26 ;  /* 0x0000000708077210 */ /* 0x004fc80007ffe01a */
[----:B---3--:R-:W-:-:S04]  /*0640*/  IADD3 R7, PT, PT, R9, R10, R7 ;  /* 0x0000000a09077210 */ /* 0x008fc80007ffe007 */
[----:B----4-:R-:W-:-:S04]  /*0650*/  IADD3 R7, PT, PT, R11, R12, R7 ;  /* 0x0000000c0b077210 */ /* 0x010fc80007ffe007 */
[----:B-----5:R-:W-:-:S07]  /*0660*/  IADD3 R26, PT, PT, R13, R14, R7 ;  /* 0x0000000e0d1a7210 */ /* 0x020fce0007ffe007 */
.L_x_3:
[----:B------:R-:W-:Y:S05]  /*0670*/  BRA.U !UP0, `(.L_x_0) ;  /* 0x0000000108687547 */ /* 0x000fea000b800000 */
[----:B------:R-:W-:Y:S02]  /*0680*/  UISETP.GE.U32.AND UP0, UPT, UR6, 0x4, UPT ;  /* 0x000000040600788c */ /* 0x000fe4000bf06070 */
[----:B------:R-:W-:-:S04]  /*0690*/  ULOP3.LUT UR5, UR5, 0x3, URZ, 0xc0, !UPT ;  /* 0x0000000305057892 */ /* 0x000fc8000f8ec0ff */
[----:B------:R-:W-:-:S03]  /*06a0*/  UISETP.NE.AND UP1, UPT, UR5, URZ, UPT ;  /* 0x000000ff0500728c */ /* 0x000fc6000bf25270 */
[----:B------:R-:W-:Y:S08]  /*06b0*/  BRA.U !UP0, `(.L_x_4) ;  /* 0x0000000108287547 */ /* 0x000ff0000b800000 */
[----:B------:R-:W0:Y:S01]  /*06c0*/  LDC.64 R2, c[0x0][0x380] ;  /* 0x0000e000ff027b82 */ /* 0x000e220000000a00 */
[----:B------:R-:W-:-:S04]  /*06d0*/  IMAD.IADD R7, R6, 0x1, R5 ;  /* 0x0000000106077824 */ /* 0x000fc800078e0205 */
[----:B0-----:R-:W-:-:S05]  /*06e0*/  IMAD.WIDE R2, R7, 0x4, R2 ;  /* 0x0000000407027825 */ /* 0x001fca00078e0202 */
[----:B------:R-:W2:Y:S04]  /*06f0*/  LDG.E R7, desc[UR8][R2.64] ;  /* 0x0000000802077981 */ /* 0x000ea8000c1e1900 */
[----:B------:R-:W2:Y:S04]  /*0700*/  LDG.E R6, desc[UR8][R2.64+0x4] ;  /* 0x0000040802067981 */ /* 0x000ea8000c1e1900 */
[----:B------:R-:W3:Y:S04]  /*0710*/  LDG.E R9, desc[UR8][R2.64+0x8] ;  /* 0x0000080802097981 */ /* 0x000ee8000c1e1900 */
[----:B------:R-:W3:Y:S01]  /*0720*/  LDG.E R8, desc[UR8][R2.64+0xc] ;  /* 0x00000c0802087981 */ /* 0x000ee2000c1e1900 */
[----:B------:R-:W-:-:S02]  /*0730*/  IADD3 R5, PT, PT, R5, 0x4, RZ ;  /* 0x0000000405057810 */ /* 0x000fc40007ffe0ff */
[----:B--2---:R-:W-:-:S04]  /*0740*/  IADD3 R6, PT, PT, R6, R7, R26 ;  /* 0x0000000706067210 */ /* 0x004fc80007ffe01a */
[----:B---3--:R-:W-:-:S07]  /*0750*/  IADD3 R26, PT, PT, R8, R9, R6 ;  /* 0x00000009081a7210 */ /* 0x008fce0007ffe006 */
.L_x_4:
[----:B------:R-:W-:Y:S05]  /*0760*/  BRA.U !UP1, `(.L_x_0) ;  /* 0x00000001092c7547 */ /* 0x000fea000b800000 */
[----:B------:R-:W0:Y:S01]  /*0770*/  LDC.64 R6, c[0x0][0x380] ;  /* 0x0000e000ff067b82 */ /* 0x000e220000000a00 */
[----:B------:R-:W-:Y:S01]  /*0780*/  IADD3 R4, PT, PT, R4, UR4, R5 ;  /* 0x0000000404047c10 */ /* 0x000fe2000fffe005 */
[----:B------:R-:W-:-:S04]  /*0790*/  UIADD3 UR5, UPT, UPT, -UR5, URZ, URZ ;  /* 0x000000ff05057290 */ /* 0x000fc8000fffe1ff */
[----:B------:R-:W-:-:S08]  /*07a0*/  IMAD.IADD R5, R4, 0x1, -R25 ;  /* 0x0000000104057824 */ /* 0x000fd000078e0a19 */
.L_x_5:
[----:B0-----:R-:W-:-:S06]  /*07b0*/  IMAD.WIDE R2, R5, 0x4, R6 ;  /* 0x0000000405027825 */ /* 0x001fcc00078e0206 */
[----:B------:R-:W2:Y:S01]  /*07c0*/  LDG.E R3, desc[UR8][R2.64] ;  /* 0x0000000802037981 */ /* 0x000ea2000c1e1900 */
[----:B------:R-:W-:Y:S01]  /*07d0*/  UIADD3 UR5, UPT, UPT, UR5, 0x1, URZ ;  /* 0x0000000105057890 */ /* 0x000fe2000fffe0ff */
[----:B------:R-:W-:-:S03]  /*07e0*/  IADD3 R5, PT, PT, R5, 0x1, RZ ;  /* 0x0000000105057810 */ /* 0x000fc60007ffe0ff */
[----:B------:R-:W-:Y:S01]  /*07f0*/  UISETP.NE.AND UP0, UPT, UR5, URZ, UPT ;  /* 0x000000ff0500728c */ /* 0x000fe2000bf05270 */
[----:B--2---:R-:W-:-:S08]  /*0800*/  IMAD.IADD R26, R3, 0x1, R26 ;  /* 0x00000001031a7824 */ /* 0x004fd000078e021a */
[----:B------:R-:W-:Y:S05]  /*0810*/  BRA.U UP0, `(.L_x_5) ;  /* 0xfffffffd00e47547 */ /* 0x000fea000b83ffff */
.L_x_0:
[----:B------:R-:W0:Y:S02]  /*0820*/  LDCU UR5, c[0x0][0x390] ;  /* 0x00007200ff0577ac */ /* 0x000e240008000800 */
[----:B0-----:R-:W-:-:S09]  /*0830*/  UISETP.GE.AND UP0, UPT, UR5, 0x1, UPT ;  /* 0x000000010500788c */ /* 0x001fd2000bf06270 */
[----:B------:R-:W-:Y:S05]  /*0840*/  BRA.U !UP0, `(.L_x_6) ;  /* 0x0000000508c87547 */ /* 0x000fea000b800000 */
[----:B------:R-:W-:Y:S02]  /*0850*/  UISETP.GE.U32.AND UP1, UPT, UR5, 0x10, UPT ;  /* 0x000000100500788c */ /* 0x000fe4000bf26070 */
[----:B------:R-:W-:Y:S01]  /*0860*/  ULOP3.LUT UR6, UR5, 0xf, URZ, 0xc0, !UPT ;  /* 0x0000000f05067892 */ /* 0x000fe2000f8ec0ff */
[----:B------:R-:W-:-:S03]  /*0870*/  UMOV UR4, URZ ;  /* 0x000000ff00047c82 */ /* 0x000fc60008000000 */
[----:B------:R-:W-:-:S03]  /*0880*/  UISETP.NE.AND UP0, UPT, UR6, URZ, UPT ;  /* 0x000000ff0600728c */ /* 0x000fc6000bf05270 */
[----:B------:R-:W-:Y:S08]  /*0890*/  BRA.U !UP1, `(.L_x_7) ;  /* 0x0000000109c47547 */ /* 0x000ff0000b800000 */
[----:B------:R-:W-:Y:S01]  /*08a0*/  ULOP3.LUT UR4, UR5, 0x7ffffff0, URZ, 0xc0, !UPT ;  /* 0x7ffffff005047892 */ /* 0x000fe2000f8ec0ff */
[----:B------:R-:W-:-:S03]  /*08b0*/  MOV R24, R25 ;  /* 0x0000001900187202 */ /* 0x000fc60000000f00 */
[----:B------:R-:W-:-:S12]  /*08c0*/  UIADD3 UR7, UPT, UPT, -UR4, URZ, URZ ;  /* 0x000000ff04077290 */ /* 0x000fd8000fffe1ff */
.L_x_8:
[----:B------:R-:W0:Y:S08]  /*08d0*/  LDC.64 R18, c[0x0][0x380] ;  /* 0x0000e000ff127b82 */ /* 0x000e300000000a00 */
[----:B------:R-:W1:Y:S01]  /*08e0*/  LDC R27, c[0x0][0x394] ;  /* 0x0000e500ff1b7b82 */ /* 0x000e620000000800 */
[----:B0-----:R-:W-:-:S04]  /*08f0*/  IMAD.WIDE R18, R24, 0x4, R18 ;  /* 0x0000000418127825 */ /* 0x001fc800078e0212 */
[C---:B-1----:R-:W-:Y:S02]  /*0900*/  IMAD.WIDE R20, R27.reuse, 0x4, R18 ;  /* 0x000000041b147825 */ /* 0x042fe400078e0212 */
[----:B------:R-:W2:Y:S02]  /*0910*/  LDG.E R19, desc[UR8][R18.64] ;  /* 0x0000000812137981 */ /* 0x000ea4000c1e1900 */
[C---:B------:R-:W-:Y:S02]  /*0920*/  IMAD.WIDE R2, R27.reuse, 0x4, R20 ;  /* 0x000000041b027825 */ /* 0x040fe400078e0214 */
[----:B------:R-:W2:Y:S02]  /*0930*/  LDG.E R20, desc[UR8][R20.64] ;  /* 0x0000000814147981 */ /* 0x000ea4000c1e1900 */
[C---:B------:R-:W-:Y:S02]  /*0940*/  IMAD.WIDE R4, R27.reuse, 0x4, R2 ;  /* 0x000000041b047825 */ /* 0x040fe400078e0202 */
[----:B------:R0:W3:Y:S02]  /*0950*/  LDG.E R18, desc[UR8][R2.64] ;  /* 0x0000000802127981 */ /* 0x0000e4000c1e1900 */
[----:B------:R-:W-:-:S02]  /*0960*/  IMAD.WIDE R6, R27, 0x4, R4 ;  /* 0x000000041b067825 */ /* 0x000fc400078e0204 */
[----:B------:R1:W3:Y:S02]  /*0970*/  LDG.E R21, desc[UR8][R4.64] ;  /* 0x0000000804157981 */ /* 0x0002e4000c1e1900 */
[C---:B------:R-:W-:Y:S02]  /*0980*/  IMAD.WIDE R8, R27.reuse, 0x4, R6 ;  /* 0x000000041b087825 */ /* 0x040fe400078e0206 */
[----:B------:R-:W4:Y:S02]  /*0990*/  LDG.E R6, desc[UR8][R6.64] ;  /* 0x0000000806067981 */ /* 0x000f24000c1e1900 */
[----:B------:R-:W-:-:S04]  /*09a0*/  IMAD.WIDE R10, R27, 0x4, R8 ;  /* 0x000000041b0a7825 */ /* 0x000fc800078e0208 */
[C---:B------:R-:W-:Y:S01]  /*09b0*/  IMAD.WIDE R12, R27.reuse, 0x4, R10 ;  /* 0x000000041b0c7825 */ /* 0x040fe200078e020a */
[----:B------:R5:W4:Y:S04]  /*09c0*/  LDG.E R7, desc[UR8][R8.64] ;  /* 0x0000000808077981 */ /* 0x000b28000c1e1900 */
[----:B------:R-:W4:Y:S01]  /*09d0*/  LDG.E R10, desc[UR8][R10.64] ;  /* 0x000000080a0a7981 */ /* 0x000f22000c1e1900 */
[----:B------:R-:W-:-:S03]  /*09e0*/  IMAD.WIDE R14, R27, 0x4, R12 ;  /* 0x000000041b0e7825 */ /* 0x000fc600078e020c */
[----:B------:R-:W4:Y:S01]  /*09f0*/  LDG.E R13, desc[UR8][R12.64] ;  /* 0x000000080c0d7981 */ /* 0x000f22000c1e1900 */
[----:B------:R-:W-:-:S03]  /*0a00*/  IMAD.WIDE R16, R27, 0x4, R14 ;  /* 0x000000041b107825 */ /* 0x000fc600078e020e */
[----:B------:R-:W4:Y:S01]  /*0a10*/  LDG.E R14, desc[UR8][R14.64] ;  /* 0x000000080e0e7981 */ /* 0x000f22000c1e1900 */
[----:B------:R-:W-:-:S03]  /*0a20*/  IMAD.WIDE R22, R27, 0x4, R16 ;  /* 0x000000041b167825 */ /* 0x000fc600078e0210 */
[----:B------:R-:W4:Y:S01]  /*0a30*/  LDG.E R17, desc[UR8][R16.64] ;  /* 0x0000000810117981 */ /* 0x000f22000c1e1900 */
[----:B------:R-:W-:-:S03]  /*0a40*/  IMAD.WIDE R28, R27, 0x4, R22 ;  /* 0x000000041b1c7825 */ /* 0x000fc600078e0216 */
[----:B------:R-:W4:Y:S01]  /*0a50*/  LDG.E R22, desc[UR8][R22.64] ;  /* 0x0000000816167981 */ /* 0x000f22000c1e1900 */
[----:B0-----:R-:W-:-:S03]  /*0a60*/  IMAD.WIDE R2, R27, 0x4, R28 ;  /* 0x000000041b027825 */ /* 0x001fc600078e021c */
[----:B------:R-:W4:Y:S01]  /*0a70*/  LDG.E R29, desc[UR8][R28.64] ;  /* 0x000000081c1d7981 */ /* 0x000f22000c1e1900 */
[----:B-1----:R-:W-:-:S03]  /*0a80*/  IMAD.WIDE R4, R27, 0x4, R2 ;  /* 0x000000041b047825 */ /* 0x002fc600078e0202 */
[----:B------:R0:W4:Y:S01]  /*0a90*/  LDG.E R11, desc[UR8][R2.64] ;  /* 0x00000008020b7981 */ /* 0x000122000c1e1900 */
[----:B-----5:R-:W-:-:S03]  /*0aa0*/  IMAD.WIDE R8, R27, 0x4, R4 ;  /* 0x000000041b087825 */ /* 0x020fc600078e0204 */
[----:B------:R-:W5:Y:S01]  /*0ab0*/  LDG.E R4, desc[UR8][R4.64] ;  /* 0x0000000804047981 */ /* 0x000f62000c1e1900 */
[----:B0-----:R-:W-:-:S03]  /*0ac0*/  IMAD.WIDE R2, R27, 0x4, R8 ;  /* 0x000000041b027825 */ /* 0x001fc600078e0208 */
[----:B------:R-:W5:Y:S04]  /*0ad0*/  LDG.E R8, desc[UR8][R8.64] ;  /* 0x0000000808087981 */ /* 0x000f68000c1e1900 */
[----:B------:R-:W5:Y:S01]  /*0ae0*/  LDG.E R12, desc[UR8][R2.64] ;  /* 0x00000008020c7981 */ /* 0x000f62000c1e1900 */
[----:B------:R-:W-:-:S04]  /*0af0*/  UIADD3 UR7, UPT, UPT, UR7, 0x10, URZ ;  /* 0x0000001007077890 */ /* 0x000fc8000fffe0ff */
[----:B------:R-:W-:Y:S01]  /*0b00*/  UISETP.NE.AND UP1, UPT, UR7, URZ, UPT ;  /* 0x000000ff0700728c */ /* 0x000fe2000bf25270 */
[----:B------:R-:W-:Y:S01]  /*0b10*/  IMAD R24, R27, 0x10, R24 ;  /* 0x000000101b187824 */ /* 0x000fe200078e0218 */
[----:B--2---:R-:W-:-:S04]  /*0b20*/  IADD3 R19, PT, PT, R20, R19, R26 ;  /* 0x0000001314137210 */ /* 0x004fc80007ffe01a */
[----:B---3--:R-:W-:-:S04]  /*0b30*/  IADD3 R18, PT, PT, R21, R18, R19 ;  /* 0x0000001215127210 */ /* 0x008fc80007ffe013 */
[----:B----4-:R-:W-:-:S04]  /*0b40*/  IADD3 R6, PT, PT, R7, R6, R18 ;  /* 0x0000000607067210 */ /* 0x010fc80007ffe012 */
[----:B------:R-:W-:-:S04]  /*0b50*/  IADD3 R6, PT, PT, R13, R10, R6 ;  /* 0x0000000a0d067210 */ /* 0x000fc80007ffe006 */
[----:B------:R-:W-:-:S04]  /*0b60*/  IADD3 R6, PT, PT, R17, R14, R6 ;  /* 0x0000000e11067210 */ /* 0x000fc80007ffe006 */
[----:B------:R-:W-:-:S04]  /*0b70*/  IADD3 R6, PT, PT, R29, R22, R6 ;  /* 0x000000161d067210 */ /* 0x000fc80007ffe006 */
[----:B-----5:R-:W-:-:S04]  /*0b80*/  IADD3 R11, PT, PT, R4, R11, R6 ;  /* 0x0000000b040b7210 */ /* 0x020fc80007ffe006 */
[----:B------:R-:W-:Y:S01]  /*0b90*/  IADD3 R26, PT, PT, R12, R8, R11 ;  /* 0x000000080c1a7210 */ /* 0x000fe20007ffe00b */
[----:B------:R-:W-:Y:S06]  /*0ba0*/  BRA.U UP1, `(.L_x_8) ;  /* 0xfffffffd01487547 */ /* 0x000fec000b83ffff */
.L_x_7:
[----:B------:R-:W-:Y:S05]  /*0bb0*/  BRA.U !UP0, `(.L_x_6) ;  /* 0x0000000108ec7547 */ /* 0x000fea000b800000 */
[----:B------:R-:W-:Y:S02]  /*0bc0*/  UISETP.GE.U32.AND UP0, UPT, UR6, 0x8, UPT ;  /* 0x000000080600788c */ /* 0x000fe4000bf06070 */
[----:B------:R-:W-:-:S04]  /*0bd0*/  ULOP3.LUT UR7, UR5, 0x7, URZ, 0xc0, !UPT ;  /* 0x0000000705077892 */ /* 0x000fc8000f8ec0ff */
[----:B------:R-:W-:-:S03]  /*0be0*/  UISETP.NE.AND UP1, UPT, UR7, URZ, UPT ;  /* 0x000000ff0700728c */ /* 0x000fc6000bf25270 */
[----:B------:R-:W-:Y:S08]  /*0bf0*/  BRA.U !UP0, `(.L_x_9) ;  /* 0x0000000108607547 */ /* 0x000ff0000b800000 */
[----:B------:R-:W0:Y:S08]  /*0c00*/  LDC R17, c[0x0][0x394] ;  /* 0x0000e500ff117b82 */ /* 0x000e300000000800 */
[----:B------:R-:W1:Y:S01]  /*0c10*/  LDC.64 R8, c[0x0][0x380] ;  /* 0x0000e000ff087b82 */ /* 0x000e620000000a00 */
[----:B0-----:R-:W-:-:S04]  /*0c20*/  IMAD R3, R17, UR4, R25 ;  /* 0x0000000411037c24 */ /* 0x001fc8000f8e0219 */
[----:B-1----:R-:W-:-:S04]  /*0c30*/  IMAD.WIDE R8, R3, 0x4, R8 ;  /* 0x0000000403087825 */ /* 0x002fc800078e0208 */
[C---:B------:R-:W-:Y:S02]  /*0c40*/  IMAD.WIDE R10, R17.reuse, 0x4, R8 ;  /* 0x00000004110a7825 */ /* 0x040fe400078e0208 */
[----:B------:R-:W2:Y:S02]  /*0c50*/  LDG.E R9, desc[UR8][R8.64] ;  /* 0x0000000808097981 */ /* 0x000ea4000c1e1900 */
[C---:B------:R-:W-:Y:S02]  /*0c60*/  IMAD.WIDE R12, R17.reuse, 0x4, R10 ;  /* 0x00000004110c7825 */ /* 0x040fe400078e020a */
[----:B------:R-:W2:Y:S02]  /*0c70*/  LDG.E R10, desc[UR8][R10.64] ;  /* 0x000000080a0a7981 */ /* 0x000ea4000c1e1900 */
[C---:B------:R-:W-:Y:S02]  /*0c80*/  IMAD.WIDE R14, R17.reuse, 0x4, R12 ;  /* 0x00000004110e7825 */ /* 0x040fe400078e020c */
[----:B------:R-:W3:Y:S02]  /*0c90*/  LDG.E R13, desc[UR8][R12.64] ;  /* 0x000000080c0d7981 */ /* 0x000ee4000c1e1900 */
[----:B------:R-:W-:-:S02]  /*0ca0*/  IMAD.WIDE R6, R17, 0x4, R14 ;  /* 0x0000000411067825 */ /* 0x000fc400078e020e */
[----:B------:R-:W3:Y:S02]  /*0cb0*/  LDG.E R14, desc[UR8][R14.64] ;  /* 0x000000080e0e7981 */ /* 0x000ee4000c1e1900 */
[C---:B------:R-:W-:Y:S02]  /*0cc0*/  IMAD.WIDE R2, R17.reuse, 0x4, R6 ;  /* 0x0000000411027825 */ /* 0x040fe400078e0206 */
[----:B------:R-:W4:Y:S02]  /*0cd0*/  LDG.E R7, desc[UR8][R6.64] ;  /* 0x0000000806077981 */ /* 0x000f24000c1e1900 */
[C---:B------:R-:W-:Y:S02]  /*0ce0*/  IMAD.WIDE R4, R17.reuse, 0x4, R2 ;  /* 0x0000000411047825 */ /* 0x040fe400078e0202 */
[----:B------:R-:W4:Y:S02]  /*0cf0*/  LDG.E R2, desc[UR8][R2.64] ;  /* 0x0000000802027981 */ /* 0x000f24000c1e1900 */
[----:B------:R-:W-:-:S02]  /*0d00*/  IMAD.WIDE R16, R17, 0x4, R4 ;  /* 0x0000000411107825 */ /* 0x000fc400078e0204 */
[----:B------:R-:W5:Y:S04]  /*0d10*/  LDG.E R5, desc[UR8][R4.64] ;  /* 0x0000000804057981 */ /* 0x000f68000c1e1900 */
[----:B------:R-:W5:Y:S01]  /*0d20*/  LDG.E R16, desc[UR8][R16.64] ;  /* 0x0000000810107981 */ /* 0x000f62000c1e1900 */
[----:B------:R-:W-:Y:S01]  /*0d30*/  UIADD3 UR4, UPT, UPT, UR4, 0x8, URZ ;  /* 0x0000000804047890 */ /* 0x000fe2000fffe0ff */
[----:B--2---:R-:W-:-:S04]  /*0d40*/  IADD3 R26, PT, PT, R10, R9, R26 ;  /* 0x000000090a1a7210 */ /* 0x004fc80007ffe01a */
[----:B---3--:R-:W-:-:S04]  /*0d50*/  IADD3 R26, PT, PT, R14, R13, R26 ;  /* 0x0000000d0e1a7210 */ /* 0x008fc80007ffe01a */
[----:B----4-:R-:W-:-:S04]  /*0d60*/  IADD3 R26, PT, PT, R2, R7, R26 ;  /* 0x00000007021a7210 */ /* 0x010fc80007ffe01a */
[----:B-----5:R-:W-:-:S07]  /*0d70*/  IADD3 R26, PT, PT, R16, R5, R26 ;  /* 0x00000005101a7210 */ /* 0x020fce0007ffe01a */
.L_x_9:
        /* <DEDUP_REMOVED lines=13> */
[----:B------:R-:W-:Y:S02]  /*0e50*/  IMAD.WIDE R8, R9, 0x4, R6 ;  /* 0x0000000409087825 */ /* 0x000fe400078e0206 */
[----:B------:R-:W3:Y:S04]  /*0e60*/  LDG.E R7, desc[UR8][R6.64] ;  /* 0x0000000806077981 */ /* 0x000ee8000c1e1900 */
[----:B------:R-:W3:Y:S01]  /*0e70*/  LDG.E R8, desc[UR8][R8.64] ;  /* 0x0000000808087981 */ /* 0x000ee2000c1e1900 */
[----:B------:R-:W-:Y:S01]  /*0e80*/  UIADD3 UR4, UPT, UPT, UR4, 0x4, URZ ;  /* 0x0000000404047890 */ /* 0x000fe2000fffe0ff */
[----:B--2---:R-:W-:-:S04]  /*0e90*/  IADD3 R26, PT, PT, R4, R3, R26 ;  /* 0x00000003041a7210 */ /* 0x004fc80007ffe01a */
[----:B---3--:R-:W-:-:S07]  /*0ea0*/  IADD3 R26, PT, PT, R8, R7, R26 ;  /* 0x00000007081a7210 */ /* 0x008fce0007ffe01a */
.L_x_10:
[----:B------:R-:W-:Y:S05]  /*0eb0*/  BRA.U !UP1, `(.L_x_6) ;  /* 0x00000001092c7547 */ /* 0x000fea000b800000 */
[----:B------:R-:W0:Y:S01]  /*0ec0*/  LDC R6, c[0x0][0x394] ;  /* 0x0000e500ff067b82 */ /* 0x000e220000000800 */
[----:B------:R-:W-:-:S07]  /*0ed0*/  UIADD3 UR5, UPT, UPT, -UR5, URZ, URZ ;  /* 0x000000ff05057290 */ /* 0x000fce000fffe1ff */
[----:B------:R-:W1:Y:S01]  /*0ee0*/  LDC.64 R4, c[0x0][0x380] ;  /* 0x0000e000ff047b82 */ /* 0x000e620000000a00 */
[----:B0-----:R-:W-:-:S07]  /*0ef0*/  IMAD R25, R6, UR4, R25 ;  /* 0x0000000406197c24 */ /* 0x001fce000f8e0219 */
.L_x_11:
[----:B-1----:R-:W-:-:S06]  /*0f00*/  IMAD.WIDE R2, R25, 0x4, R4 ;  /* 0x0000000419027825 */ /* 0x002fcc00078e0204 */
[----:B------:R-:W2:Y:S01]  /*0f10*/  LDG.E R3, desc[UR8][R2.64] ;  /* 0x0000000802037981 */ /* 0x000ea2000c1e1900 */
[----:B------:R-:W-:Y:S01]  /*0f20*/  UIADD3 UR5, UPT, UPT, UR5, 0x1, URZ ;  /* 0x0000000105057890 */ /* 0x000fe2000fffe0ff */
[----:B------:R-:W-:-:S03]  /*0f30*/  IADD3 R25, PT, PT, R25, R6, RZ ;  /* 0x0000000619197210 */ /* 0x000fc60007ffe0ff */
[----:B------:R-:W-:Y:S01]  /*0f40*/  UISETP.NE.AND UP0, UPT, UR5, URZ, UPT ;  /* 0x000000ff0500728c */ /* 0x000fe2000bf05270 */
[----:B--2---:R-:W-:-:S08]  /*0f50*/  IMAD.IADD R26, R3, 0x1, R26 ;  /* 0x00000001031a7824 */ /* 0x004fd000078e021a */
[----:B------:R-:W-:Y:S05]  /*0f60*/  BRA.U UP0, `(.L_x_11) ;  /* 0xfffffffd00e47547 */ /* 0x000fea000b83ffff */
.L_x_6:
[----:B------:R-:W0:Y:S02]  /*0f70*/  LDC.64 R2, c[0x0][0x388] ;  /* 0x0000e200ff027b82 */ /* 0x000e240000000a00 */
[----:B0-----:R-:W-:-:S05]  /*0f80*/  IMAD.WIDE R2, R0, 0x4, R2 ;  /* 0x0000000400027825 */ /* 0x001fca00078e0202 */
[----:B------:R-:W-:Y:S01]  /*0f90*/  STG.E desc[UR8][R2.64], R26 ;  /* 0x0000001a02007986 */ /* 0x000fe2000c101908 */
[----:B------:R-:W-:Y:S05]  /*0fa0*/  EXIT ;  /* 0x000000000000794d */ /* 0x000fea0003800000 */
.L_x_12:
[----:B------:R-:W-:-:S00]  /*0fb0*/  BRA `(.L_x_12) ;  /* 0xfffffffc00fc7947 */ /* 0x000fc0000383ffff */
[----:B------:R-:W-:-:S00]  /*0fc0*/  NOP ;  /* 0x0000000000007918 */ /* 0x000fc00000000000 */
        /* <DEDUP_REMOVED lines=11> */
.L_x_13:


//--------------------- .nv.shared.reserved.0     --------------------------
	.section	.nv.shared.reserved.0,"aw",@nobits
	.weak		__nv_reservedSMEM_offset_0_alias
	.size		__nv_reservedSMEM_offset_0_alias, 0, 64
	.other		__nv_reservedSMEM_offset_0_alias,@"STO_CUDA_RESERVED_SHARED STV_DEFAULT"
__nv_reservedSMEM_offset_0_alias:
	.zero		0
	.zero		64


//--------------------- .nv.constant0._Z13calcRowColSumPiS_ii --------------------------
	.section	.nv.constant0._Z13calcRowColSumPiS_ii,"a",@progbits
	.sectionflags	@""
	.align	4
.nv.constant0._Z13calcRowColSumPiS_ii:
	.zero		920


//--------------------- SYMBOLS --------------------------

	.type		.nv.reservedSmem.offset0,@object
	.size		.nv.reservedSmem.offset0,0x4
